//
// Generated by NVIDIA NVVM Compiler
//
// Compiler Build ID: CL-36424714
// Cuda compilation tools, release 13.0, V13.0.88
// Based on NVVM 20.0.0
//

.version 9.0
.target sm_100
.address_size 64

	// .globl	default_function_kernel

.visible .entry default_function_kernel(
	.param .u64 .ptr .align 1 default_function_kernel_param_0,
	.param .u64 .ptr .align 1 default_function_kernel_param_1
)
{
	.reg .pred 	%p<3>;
	.reg .b32 	%r<9>;
	.reg .b32 	%f<58>;
	.reg .b64 	%rd<11>;

	ld.param.u64 	%rd6, [default_function_kernel_param_0];
	ld.param.u64 	%rd5, [default_function_kernel_param_1];
	cvta.to.global.u64 	%rd7, %rd6;
	add.s64 	%rd1, %rd7, 52;
	mov.b32 	%r7, 0;
	mov.f32 	%f57, 0fFF7FFFFD;
$L__BB0_1:
	mul.wide.u32 	%rd8, %r7, 1248;
	add.s64 	%rd10, %rd1, %rd8;
	mov.b32 	%r8, 0;
$L__BB0_2:
	ld.global.nc.f32 	%f5, [%rd10+-52];
	max.f32 	%f6, %f57, %f5;
	ld.global.nc.f32 	%f7, [%rd10+-48];
	max.f32 	%f8, %f6, %f7;
	ld.global.nc.f32 	%f9, [%rd10+-44];
	max.f32 	%f10, %f8, %f9;
	ld.global.nc.f32 	%f11, [%rd10+-40];
	max.f32 	%f12, %f10, %f11;
	ld.global.nc.f32 	%f13, [%rd10+-36];
	max.f32 	%f14, %f12, %f13;
	ld.global.nc.f32 	%f15, [%rd10+-32];
	max.f32 	%f16, %f14, %f15;
	ld.global.nc.f32 	%f17, [%rd10+-28];
	max.f32 	%f18, %f16, %f17;
	ld.global.nc.f32 	%f19, [%rd10+-24];
	max.f32 	%f20, %f18, %f19;
	ld.global.nc.f32 	%f21, [%rd10+-20];
	max.f32 	%f22, %f20, %f21;
	ld.global.nc.f32 	%f23, [%rd10+-16];
	max.f32 	%f24, %f22, %f23;
	ld.global.nc.f32 	%f25, [%rd10+-12];
	max.f32 	%f26, %f24, %f25;
	ld.global.nc.f32 	%f27, [%rd10+-8];
	max.f32 	%f28, %f26, %f27;
	ld.global.nc.f32 	%f29, [%rd10+-4];
	max.f32 	%f30, %f28, %f29;
	ld.global.nc.f32 	%f31, [%rd10];
	max.f32 	%f32, %f30, %f31;
	ld.global.nc.f32 	%f33, [%rd10+4];
	max.f32 	%f34, %f32, %f33;
	ld.global.nc.f32 	%f35, [%rd10+8];
	max.f32 	%f36, %f34, %f35;
	ld.global.nc.f32 	%f37, [%rd10+12];
	max.f32 	%f38, %f36, %f37;
	ld.global.nc.f32 	%f39, [%rd10+16];
	max.f32 	%f40, %f38, %f39;
	ld.global.nc.f32 	%f41, [%rd10+20];
	max.f32 	%f42, %f40, %f41;
	ld.global.nc.f32 	%f43, [%rd10+24];
	max.f32 	%f44, %f42, %f43;
	ld.global.nc.f32 	%f45, [%rd10+28];
	max.f32 	%f46, %f44, %f45;
	ld.global.nc.f32 	%f47, [%rd10+32];
	max.f32 	%f48, %f46, %f47;
	ld.global.nc.f32 	%f49, [%rd10+36];
	max.f32 	%f50, %f48, %f49;
	ld.global.nc.f32 	%f51, [%rd10+40];
	max.f32 	%f52, %f50, %f51;
	ld.global.nc.f32 	%f53, [%rd10+44];
	max.f32 	%f54, %f52, %f53;
	ld.global.nc.f32 	%f55, [%rd10+48];
	max.f32 	%f57, %f54, %f55;
	add.s32 	%r8, %r8, 1;
	add.s64 	%rd10, %rd10, 104;
	setp.ne.s32 	%p1, %r8, 12;
	@%p1 bra 	$L__BB0_2;
	add.s32 	%r7, %r7, 1;
	setp.ne.s32 	%p2, %r7, 14;
	@%p2 bra 	$L__BB0_1;
	cvta.to.global.u64 	%rd9, %rd5;
	st.global.f32 	[%rd9], %f57;
	ret;

}


// ===== COMPILED SASS (sm_100) =====

	.target	sm_100

	.elftype	@"ET_EXEC"


//--------------------- .note.nv.tkinfo           --------------------------
	.section	.note.nv.tkinfo,"",@"SHT_NOTE"
	.sectionflags	@"SHF_NOTE_NV_TKINFO"
	.tkinfo
        /*0018*/ 	.word	0x00000002
        /*0030*/ 	.string	""
        /*0030*/ 	.string	"ptxas"
        /*0030*/ 	.string	"Cuda compilation tools, release 13.0, V13.0.88"
        /*0030*/ 	.string	"Build cuda_13.0.r13.0/compiler.36424714_0"
        /*0030*/ 	.string	"-arch sm_100 -m 64 "



//--------------------- .note.nv.cuinfo           --------------------------
	.section	.note.nv.cuinfo,"",@"SHT_NOTE"
	.sectionflags	@"SHF_NOTE_NV_CUINFO"
        /*0018*/ 	.short	0x0002
        /*001a*/ 	.short	0x0064
        /*001c*/ 	.short	0x0082
	.zero		2


//--------------------- .nv.info                  --------------------------
	.section	.nv.info,"",@"SHT_CUDA_INFO"
	.align	4


	//----- nvinfo : EIATTR_REGCOUNT
	.align		4
        /*0000*/ 	.byte	0x04, 0x2f
        /*0002*/ 	.short	(.L_1 - .L_0)
	.align		4
.L_0:
        /*0004*/ 	.word	index@(default_function_kernel)
        /*0008*/ 	.word	0x0000001c


	//----- nvinfo : EIATTR_FRAME_SIZE
	.align		4
.L_1:
        /*000c*/ 	.byte	0x04, 0x11
        /*000e*/ 	.short	(.L_3 - .L_2)
	.align		4
.L_2:
        /*0010*/ 	.word	index@(default_function_kernel)
        /*0014*/ 	.word	0x00000000


	//----- nvinfo : EIATTR_MIN_STACK_SIZE
	.align		4
.L_3:
        /*0018*/ 	.byte	0x04, 0x12
        /*001a*/ 	.short	(.L_5 - .L_4)
	.align		4
.L_4:
        /*001c*/ 	.word	index@(default_function_kernel)
        /*0020*/ 	.word	0x00000000
.L_5:


//--------------------- .nv.compat                --------------------------
	.section	.nv.compat,"",@"SHT_CUDA_COMPAT_INFO"
	.align	4
        /*0000*/ 	.byte	0x02, 0x09, 0x00, 0x00, 0x02, 0x02, 0x01, 0x00, 0x02, 0x05, 0x05, 0x00, 0x03, 0x07, 0x01, 0x01
        /*0010*/ 	.byte	0x02, 0x03, 0x00, 0x00, 0x02, 0x06, 0x01, 0x00, 0x04, 0x0b, 0x08, 0x00, 0x09, 0x00, 0x00, 0x00
        /*0020*/ 	.byte	0x00, 0x00, 0x00, 0x00


//--------------------- .nv.info.default_function_kernel --------------------------
	.section	.nv.info.default_function_kernel,"",@"SHT_CUDA_INFO"
	.sectionflags	@""
	.align	4


	//----- nvinfo : EIATTR_CUDA_API_VERSION
	.align		4
        /*0000*/ 	.byte	0x04, 0x37
        /*0002*/ 	.short	(.L_7 - .L_6)
.L_6:
        /*0004*/ 	.word	0x00000082


	//----- nvinfo : EIATTR_KPARAM_INFO
	.align		4
.L_7:
        /*0008*/ 	.byte	0x04, 0x17
        /*000a*/ 	.short	(.L_9 - .L_8)
.L_8:
        /*000c*/ 	.word	0x00000000
        /*0010*/ 	.short	0x0001
        /*0012*/ 	.short	0x0008
        /*0014*/ 	.byte	0x00, 0xf5, 0x21, 0x00


	//----- nvinfo : EIATTR_KPARAM_INFO
	.align		4
.L_9:
        /*0018*/ 	.byte	0x04, 0x17
        /*001a*/ 	.short	(.L_11 - .L_10)
.L_10:
        /*001c*/ 	.word	0x00000000
        /*0020*/ 	.short	0x0000
        /*0022*/ 	.short	0x0000
        /*0024*/ 	.byte	0x00, 0xf5, 0x21, 0x00


	//----- nvinfo : EIATTR_SPARSE_MMA_MASK
	.align		4
.L_11:
        /*0028*/ 	.byte	0x03, 0x50
        /*002a*/ 	.short	0x0000


	//----- nvinfo : EIATTR_MAXREG_COUNT
	.align		4
        /*002c*/ 	.byte	0x03, 0x1b
        /*002e*/ 	.short	0x00ff


	//----- nvinfo : EIATTR_MERCURY_ISA_VERSION
	.align		4
        /*0030*/ 	.byte	0x03, 0x5f
        /*0032*/ 	.short	0x0101


	//----- nvinfo : EIATTR_VRC_CTA_INIT_COUNT
	.align		4
        /*0034*/ 	.byte	0x02, 0x4a
	.zero		1
	.zero		1


	//----- nvinfo : EIATTR_EXIT_INSTR_OFFSETS
	.align		4
        /*0038*/ 	.byte	0x04, 0x1c
        /*003a*/ 	.short	(.L_13 - .L_12)


	//   ....[0]....
.L_12:
        /*003c*/ 	.word	0x000003f0


	//----- nvinfo : EIATTR_CBANK_PARAM_SIZE
	.align		4
.L_13:
        /*0040*/ 	.byte	0x03, 0x19
        /*0042*/ 	.short	0x0010


	//----- nvinfo : EIATTR_PARAM_CBANK
	.align		4
        /*0044*/ 	.byte	0x04, 0x0a
        /*0046*/ 	.short	(.L_15 - .L_14)
	.align		4
.L_14:
        /*0048*/ 	.word	index@(.nv.constant0.default_function_kernel)
        /*004c*/ 	.short	0x0380
        /*004e*/ 	.short	0x0010


	//----- nvinfo : EIATTR_SW_WAR
	.align		4
.L_15:
        /*0050*/ 	.byte	0x04, 0x36
        /*0052*/ 	.short	(.L_17 - .L_16)
.L_16:
        /*0054*/ 	.word	0x00000008
.L_17:


//--------------------- .nv.callgraph             --------------------------
	.section	.nv.callgraph,"",@"SHT_CUDA_CALLGRAPH"
	.align	4
	.sectionentsize	8
	.align		4
        /*0000*/ 	.word	0x00000000
	.align		4
        /*0004*/ 	.word	0xffffffff
	.align		4
        /*0008*/ 	.word	0x00000000
	.align		4
        /*000c*/ 	.word	0xfffffffe
	.align		4
        /*0010*/ 	.word	0x00000000
	.align		4
        /*0014*/ 	.word	0xfffffffd
	.align		4
        /*0018*/ 	.word	0x00000000
	.align		4
        /*001c*/ 	.word	0xfffffffc


//--------------------- .text.default_function_kernel --------------------------
	.section	.text.default_function_kernel,"ax",@progbits
	.align	128
        .global         default_function_kernel
        .type           default_function_kernel,@function
        .size           default_function_kernel,(.L_x_3 - default_function_kernel)
        .other          default_function_kernel,@"STO_CUDA_ENTRY STV_DEFAULT"
default_function_kernel:
.text.default_function_kernel:
[----:B------:R-:W-:Y:S01]  /*0000*/  LDC R1, c[0x0][0x37c] ;  /* 0x0000df00ff017b82 */ /* 0x000fe20000000800 */
[----:B------:R-:W0:Y:S01]  /*0010*/  LDCU.64 UR6, c[0x0][0x380] ;  /* 0x00007000ff0677ac */ /* 0x000e220008000a00 */
[----:B------:R-:W-:Y:S01]  /*0020*/  IMAD.MOV.U32 R0, RZ, RZ, -0x800003 ;  /* 0xff7ffffdff007424 */ /* 0x000fe200078e00ff */
[----:B------:R-:W1:Y:S01]  /*0030*/  LDCU.64 UR10, c[0x0][0x358] ;  /* 0x00006b00ff0a77ac */ /* 0x000e620008000a00 */
[----:B------:R-:W-:Y:S01]  /*0040*/  UMOV UR4, URZ ;  /* 0x000000ff00047c82 */ /* 0x000fe20008000000 */
[----:B0-----:R-:W-:-:S04]  /*0050*/  UIADD3 UR6, UP0, UPT, UR6, 0x34, URZ ;  /* 0x0000003406067890 */ /* 0x001fc8000ff1e0ff */
[----:B-1----:R-:W-:-:S12]  /*0060*/  UIADD3.X UR7, UPT, UPT, URZ, UR7, URZ, UP0, !UPT ;  /* 0x00000007ff077290 */ /* 0x002fd800087fe4ff */
.L_x_1:
[----:B------:R-:W-:Y:S02]  /*0070*/  UIMAD.WIDE.U32 UR8, UR4, 0x4e0, UR6 ;  /* 0x000004e0040878a5 */ /* 0x000fe4000f8e0006 */
[----:B------:R-:W-:Y:S01]  /*0080*/  UIADD3 UR4, UPT, UPT, UR4, 0x1, URZ ;  /* 0x0000000104047890 */ /* 0x000fe2000fffe0ff */
[----:B------:R-:W-:-:S03]  /*0090*/  UMOV UR5, URZ ;  /* 0x000000ff00057c82 */ /* 0x000fc60008000000 */
[----:B------:R-:W-:Y:S01]  /*00a0*/  IMAD.U32 R5, RZ, RZ, UR9 ;  /* 0x00000009ff057e24 */ /* 0x000fe2000f8e00ff */
[----:B------:R-:W-:Y:S01]  /*00b0*/  UISETP.NE.AND UP1, UPT, UR4, 0xe, UPT ;  /* 0x0000000e0400788c */ /* 0x000fe2000bf25270 */
[----:B------:R-:W-:Y:S02]  /*00c0*/  IMAD.U32 R3, RZ, RZ, UR9 ;  /* 0x00000009ff037e24 */ /* 0x000fe4000f8e00ff */
[----:B------:R-:W-:Y:S02]  /*00d0*/  IMAD.U32 R2, RZ, RZ, UR8 ;  /* 0x00000008ff027e24 */ /* 0x000fe4000f8e00ff */
[----:B------:R-:W-:Y:S02]  /*00e0*/  IMAD.U32 R4, RZ, RZ, UR8 ;  /* 0x00000008ff047e24 */ /* 0x000fe4000f8e00ff */
[----:B------:R-:W-:-:S07]  /*00f0*/  IMAD.MOV.U32 R3, RZ, RZ, R5 ;  /* 0x000000ffff037224 */ /* 0x000fce00078e0005 */
.L_x_0:
[----:B------:R-:W2:Y:S04]  /*0100*/  LDG.E.CONSTANT R23, desc[UR10][R2.64+-0x34] ;  /* 0xffffcc0a02177981 */ /* 0x000ea8000c1e9900 */
[----:B------:R-:W2:Y:S04]  /*0110*/  LDG.E.CONSTANT R22, desc[UR10][R2.64+-0x30] ;  /* 0xffffd00a02167981 */ /* 0x000ea8000c1e9900 */
[----:B------:R-:W3:Y:S04]  /*0120*/  LDG.E.CONSTANT R25, desc[UR10][R2.64+-0x2c] ;  /* 0xffffd40a02197981 */ /* 0x000ee8000c1e9900 */
[----:B------:R-:W3:Y:S04]  /*0130*/  LDG.E.CONSTANT R24, desc[UR10][R2.64+-0x28] ;  /* 0xffffd80a02187981 */ /* 0x000ee8000c1e9900 */
[----:B------:R-:W4:Y:S04]  /*0140*/  LDG.E.CONSTANT R4, desc[UR10][R2.64+-0x24] ;  /* 0xffffdc0a02047981 */ /* 0x000f28000c1e9900 */
[----:B------:R-:W4:Y:S04]  /*0150*/  LDG.E.CONSTANT R5, desc[UR10][R2.64+-0x20] ;  /* 0xffffe00a02057981 */ /* 0x000f28000c1e9900 */
[----:B------:R-:W5:Y:S04]  /*0160*/  LDG.E.CONSTANT R6, desc[UR10][R2.64+-0x1c] ;  /* 0xffffe40a02067981 */ /* 0x000f68000c1e9900 */
        /* <DEDUP_REMOVED lines=14> */
[----:B------:R-:W5:Y:S01]  /*0250*/  LDG.E.CONSTANT R21, desc[UR10][R2.64+0x20] ;  /* 0x0000200a02157981 */ /* 0x000f62000c1e9900 */
[----:B--2---:R-:W-:-:S03]  /*0260*/  FMNMX3 R22, R0, R23, R22, !PT ;  /* 0x0000001700167276 */ /* 0x004fc60007800016 */
[----:B------:R-:W2:Y:S04]  /*0270*/  LDG.E.CONSTANT R23, desc[UR10][R2.64+0x24] ;  /* 0x0000240a02177981 */ /* 0x000ea8000c1e9900 */
[----:B------:R-:W2:Y:S01]  /*0280*/  LDG.E.CONSTANT R0, desc[UR10][R2.64+0x28] ;  /* 0x0000280a02007981 */ /* 0x000ea2000c1e9900 */
[----:B---3--:R-:W-:-:S03]  /*0290*/  FMNMX3 R24, R22, R25, R24, !PT ;  /* 0x0000001916187276 */ /* 0x008fc60007800018 */
[----:B------:R-:W3:Y:S04]  /*02a0*/  LDG.E.CONSTANT R25, desc[UR10][R2.64+0x2c] ;  /* 0x00002c0a02197981 */ /* 0x000ee8000c1e9900 */
[----:B------:R0:W3:Y:S01]  /*02b0*/  LDG.E.CONSTANT R22, desc[UR10][R2.64+0x30] ;  /* 0x0000300a02167981 */ /* 0x0000e2000c1e9900 */
[----:B------:R-:W-:Y:S01]  /*02c0*/  UIADD3 UR5, UPT, UPT, UR5, 0x1, URZ ;  /* 0x0000000105057890 */ /* 0x000fe2000fffe0ff */
[----:B----4-:R-:W-:-:S03]  /*02d0*/  FMNMX3 R4, R24, R4, R5, !PT ;  /* 0x0000000418047276 */ /* 0x010fc60007800005 */
[----:B------:R-:W-:Y:S01]  /*02e0*/  UISETP.NE.AND UP0, UPT, UR5, 0xc, UPT ;  /* 0x0000000c0500788c */ /* 0x000fe2000bf05270 */
[----:B-----5:R-:W-:Y:S02]  /*02f0*/  FMNMX3 R4, R4, R6, R7, !PT ;  /* 0x0000000604047276 */ /* 0x020fe40007800007 */
[----:B0-----:R-:W-:-:S05]  /*0300*/  IADD3 R2, P0, PT, R2, 0x68, RZ ;  /* 0x0000006802027810 */ /* 0x001fca0007f1e0ff */
[----:B------:R-:W-:Y:S01]  /*0310*/  IMAD.X R3, RZ, RZ, R3, P0 ;  /* 0x000000ffff037224 */ /* 0x000fe200000e0603 */
[----:B------:R-:W-:-:S04]  /*0320*/  FMNMX3 R4, R4, R8, R9, !PT ;  /* 0x0000000804047276 */ /* 0x000fc80007800009 */
[----:B------:R-:W-:-:S04]  /*0330*/  FMNMX3 R4, R4, R10, R11, !PT ;  /* 0x0000000a04047276 */ /* 0x000fc8000780000b */
[----:B------:R-:W-:-:S04]  /*0340*/  FMNMX3 R4, R4, R12, R13, !PT ;  /* 0x0000000c04047276 */ /* 0x000fc8000780000d */
[----:B------:R-:W-:-:S04]  /*0350*/  FMNMX3 R4, R4, R14, R15, !PT ;  /* 0x0000000e04047276 */ /* 0x000fc8000780000f */
[----:B------:R-:W-:-:S04]  /*0360*/  FMNMX3 R4, R4, R16, R17, !PT ;  /* 0x0000001004047276 */ /* 0x000fc80007800011 */
[----:B------:R-:W-:-:S04]  /*0370*/  FMNMX3 R4, R4, R18, R19, !PT ;  /* 0x0000001204047276 */ /* 0x000fc80007800013 */
[----:B------:R-:W-:-:S04]  /*0380*/  FMNMX3 R4, R4, R20, R21, !PT ;  /* 0x0000001404047276 */ /* 0x000fc80007800015 */
[----:B--2---:R-:W-:-:S04]  /*0390*/  FMNMX3 R0, R4, R23, R0, !PT ;  /* 0x0000001704007276 */ /* 0x004fc80007800000 */
[----:B---3--:R-:W-:Y:S01]  /*03a0*/  FMNMX3 R0, R0, R25, R22, !PT ;  /* 0x0000001900007276 */ /* 0x008fe20007800016 */
[----:B------:R-:W-:Y:S06]  /*03b0*/  BRA.U UP0, `(.L_x_0) ;  /* 0xfffffffd00507547 */ /* 0x000fec000b83ffff */
[----:B------:R-:W-:Y:S05]  /*03c0*/  BRA.U UP1, `(.L_x_1) ;  /* 0xfffffffd01287547 */ /* 0x000fea000b83ffff */
[----:B------:R-:W0:Y:S02]  /*03d0*/  LDC.64 R2, c[0x0][0x388] ;  /* 0x0000e200ff027b82 */ /* 0x000e240000000a00 */
[----:B0-----:R-:W-:Y:S01]  /*03e0*/  STG.E desc[UR10][R2.64], R0 ;  /* 0x0000000002007986 */ /* 0x001fe2000c10190a */
[----:B------:R-:W-:Y:S05]  /*03f0*/  EXIT ;  /* 0x000000000000794d */ /* 0x000fea0003800000 */
.L_x_2:
[----:B------:R-:W-:-:S00]  /*0400*/  BRA `(.L_x_2) ;  /* 0xfffffffc00fc7947 */ /* 0x000fc0000383ffff */
[----:B------:R-:W-:-:S00]  /*0410*/  NOP ;  /* 0x0000000000007918 */ /* 0x000fc00000000000 */
        /* <DEDUP_REMOVED lines=14> */
.L_x_3:


//--------------------- .nv.shared.reserved.0     --------------------------
	.section	.nv.shared.reserved.0,"aw",@nobits
	.weak		__nv_reservedSMEM_offset_0_alias
	.size		__nv_reservedSMEM_offset_0_alias, 0, 64
	.other		__nv_reservedSMEM_offset_0_alias,@"STO_CUDA_RESERVED_SHARED STV_DEFAULT"
__nv_reservedSMEM_offset_0_alias:
	.zero		0
	.zero		64


//--------------------- .nv.constant0.default_function_kernel --------------------------
	.section	.nv.constant0.default_function_kernel,"a",@progbits
	.sectionflags	@""
	.align	4
.nv.constant0.default_function_kernel:
	.zero		912


//--------------------- SYMBOLS --------------------------

	.type		.nv.reservedSmem.offset0,@object
	.size		.nv.reservedSmem.offset0,0x4
